//
// Generated by NVIDIA NVVM Compiler
//
// Compiler Build ID: CL-36424714
// Cuda compilation tools, release 13.0, V13.0.88
// Based on NVVM 20.0.0
//

.version 9.0
.target sm_100
.address_size 64

	// .globl	_Z22LevenshteinCUDA_STEP_0PKhjS0_Pj
// _ZZ22LevenshteinCUDA_STEP_RPKjPjjE10local_data has been demoted

.visible .entry _Z22LevenshteinCUDA_STEP_0PKhjS0_Pj(
	.param .u64 .ptr .align 1 _Z22LevenshteinCUDA_STEP_0PKhjS0_Pj_param_0,
	.param .u32 _Z22LevenshteinCUDA_STEP_0PKhjS0_Pj_param_1,
	.param .u64 .ptr .align 1 _Z22LevenshteinCUDA_STEP_0PKhjS0_Pj_param_2,
	.param .u64 .ptr .align 1 _Z22LevenshteinCUDA_STEP_0PKhjS0_Pj_param_3
)
{
	.local .align 2 .b8 	__local_depot0[34];
	.reg .b64 	%SP;
	.reg .b64 	%SPL;
	.reg .pred 	%p<22>;
	.reg .b16 	%rs<226>;
	.reg .b32 	%r<18>;
	.reg .b64 	%rd<40>;

	mov.u64 	%SPL, __local_depot0;
	ld.param.u64 	%rd12, [_Z22LevenshteinCUDA_STEP_0PKhjS0_Pj_param_0];
	ld.param.u32 	%r2, [_Z22LevenshteinCUDA_STEP_0PKhjS0_Pj_param_1];
	ld.param.u64 	%rd14, [_Z22LevenshteinCUDA_STEP_0PKhjS0_Pj_param_2];
	cvta.to.global.u64 	%rd38, %rd14;
	add.u64 	%rd2, %SPL, 0;
	mov.u32 	%r3, %ctaid.x;
	shl.b32 	%r4, %r3, 7;
	mov.u32 	%r5, %tid.x;
	add.s32 	%r1, %r4, %r5;
	setp.ge.u32 	%p1, %r1, %r2;
	@%p1 bra 	$L__BB0_9;
	ld.param.u64 	%rd34, [_Z22LevenshteinCUDA_STEP_0PKhjS0_Pj_param_3];
	cvta.to.global.u64 	%rd17, %rd34;
	cvta.to.global.u64 	%rd18, %rd12;
	shl.b32 	%r6, %r1, 1;
	mul.wide.s32 	%rd19, %r6, 4;
	add.s64 	%rd20, %rd17, %rd19;
	st.global.u32 	[%rd20], %r1;
	shl.b32 	%r7, %r1, 4;
	cvt.s64.s32 	%rd21, %r7;
	add.s64 	%rd3, %rd18, %rd21;
	ld.global.u8 	%rs1, [%rd3];
	setp.eq.s16 	%p2, %rs1, 0;
	mov.b64 	%rd37, 0;
	@%p2 bra 	$L__BB0_5;
	mov.b16 	%rs222, 0;
	mov.u64 	%rd36, %rd3;
$L__BB0_3:
	add.s64 	%rd6, %rd36, 1;
	add.s16 	%rs222, %rs222, 1;
	ld.global.u8 	%rs27, [%rd36+1];
	setp.eq.s16 	%p3, %rs27, 0;
	mov.u64 	%rd36, %rd6;
	@%p3 bra 	$L__BB0_4;
	bra.uni 	$L__BB0_3;
$L__BB0_4:
	cvt.u64.u16 	%rd22, %rs222;
	and.b64  	%rd37, %rd22, 255;
$L__BB0_5:
	mov.b16 	%rs28, 1;
	mov.b16 	%rs29, 0;
	st.local.v2.u8 	[%rd2], {%rs29, %rs28};
	mov.b16 	%rs30, 3;
	mov.b16 	%rs31, 2;
	st.local.v2.u8 	[%rd2+2], {%rs31, %rs30};
	mov.b16 	%rs32, 5;
	mov.b16 	%rs33, 4;
	st.local.v2.u8 	[%rd2+4], {%rs33, %rs32};
	mov.b16 	%rs34, 7;
	mov.b16 	%rs35, 6;
	st.local.v2.u8 	[%rd2+6], {%rs35, %rs34};
	mov.b16 	%rs36, 9;
	mov.b16 	%rs37, 8;
	st.local.v2.u8 	[%rd2+8], {%rs37, %rs36};
	mov.b16 	%rs38, 11;
	mov.b16 	%rs39, 10;
	st.local.v2.u8 	[%rd2+10], {%rs39, %rs38};
	mov.b16 	%rs40, 13;
	mov.b16 	%rs41, 12;
	st.local.v2.u8 	[%rd2+12], {%rs41, %rs40};
	mov.b16 	%rs42, 15;
	mov.b16 	%rs43, 14;
	st.local.v2.u8 	[%rd2+14], {%rs43, %rs42};
	mov.b16 	%rs44, 16;
	st.local.u8 	[%rd2+16], %rs44;
	ld.global.u8 	%rs223, [%rd38];
	setp.eq.s16 	%p4, %rs223, 0;
	mov.b64 	%rd39, 0;
	@%p4 bra 	$L__BB0_8;
	ld.global.u8 	%rs5, [%rd3+1];
	ld.global.u8 	%rs6, [%rd3+2];
	ld.global.u8 	%rs7, [%rd3+3];
	ld.global.u8 	%rs8, [%rd3+4];
	ld.global.u8 	%rs9, [%rd3+5];
	ld.global.u8 	%rs10, [%rd3+6];
	ld.global.u8 	%rs11, [%rd3+7];
	ld.global.u8 	%rs12, [%rd3+8];
	ld.global.u8 	%rs13, [%rd3+9];
	ld.global.u8 	%rs14, [%rd3+10];
	ld.global.u8 	%rs15, [%rd3+11];
	ld.global.u8 	%rs16, [%rd3+12];
	ld.global.u8 	%rs17, [%rd3+13];
	ld.global.u8 	%rs18, [%rd3+14];
	ld.global.u8 	%rs19, [%rd3+15];
	mov.b16 	%rs224, 1;
	mov.u16 	%rs225, %rs224;
$L__BB0_7:
	cvt.u64.u16 	%rd24, %rs225;
	and.b64  	%rd39, %rd24, 255;
	cvt.u32.u16 	%r8, %rs225;
	and.b32  	%r9, %r8, 255;
	mul.wide.u32 	%rd25, %r9, 17;
	add.s64 	%rd26, %rd2, %rd25;
	st.local.u8 	[%rd26], %rs224;
	xor.b16  	%rs225, %rs225, 1;
	cvt.u32.u16 	%r10, %rs225;
	and.b32  	%r11, %r10, 255;
	mul.wide.u32 	%rd27, %r11, 17;
	add.s64 	%rd28, %rd2, %rd27;
	ld.local.u8 	%rs46, [%rd28+1];
	add.s16 	%rs47, %rs46, 1;
	and.b16  	%rs48, %rs47, 255;
	add.s16 	%rs224, %rs224, 1;
	and.b16  	%rs49, %rs224, 255;
	ld.local.u8 	%rs50, [%rd28];
	setp.ne.s16 	%p5, %rs223, %rs1;
	selp.u16 	%rs52, 1, 0, %p5;
	add.s16 	%rs53, %rs50, %rs52;
	and.b16  	%rs54, %rs53, 255;
	min.u16 	%rs55, %rs49, %rs54;
	min.u16 	%rs56, %rs48, %rs55;
	st.local.u8 	[%rd26+1], %rs56;
	ld.local.u8 	%rs57, [%rd28+2];
	add.s16 	%rs58, %rs57, 1;
	and.b16  	%rs59, %rs58, 255;
	add.s16 	%rs60, %rs56, 1;
	and.b16  	%rs61, %rs60, 255;
	setp.ne.s16 	%p6, %rs223, %rs5;
	selp.u16 	%rs63, 1, 0, %p6;
	add.s16 	%rs64, %rs46, %rs63;
	and.b16  	%rs65, %rs64, 255;
	min.u16 	%rs66, %rs61, %rs65;
	min.u16 	%rs67, %rs59, %rs66;
	st.local.u8 	[%rd26+2], %rs67;
	ld.local.u8 	%rs68, [%rd28+3];
	add.s16 	%rs69, %rs68, 1;
	and.b16  	%rs70, %rs69, 255;
	add.s16 	%rs71, %rs67, 1;
	and.b16  	%rs72, %rs71, 255;
	setp.ne.s16 	%p7, %rs223, %rs6;
	selp.u16 	%rs74, 1, 0, %p7;
	add.s16 	%rs75, %rs57, %rs74;
	and.b16  	%rs76, %rs75, 255;
	min.u16 	%rs77, %rs72, %rs76;
	min.u16 	%rs78, %rs70, %rs77;
	st.local.u8 	[%rd26+3], %rs78;
	ld.local.u8 	%rs79, [%rd28+4];
	add.s16 	%rs80, %rs79, 1;
	and.b16  	%rs81, %rs80, 255;
	add.s16 	%rs82, %rs78, 1;
	and.b16  	%rs83, %rs82, 255;
	setp.ne.s16 	%p8, %rs223, %rs7;
	selp.u16 	%rs85, 1, 0, %p8;
	add.s16 	%rs86, %rs68, %rs85;
	and.b16  	%rs87, %rs86, 255;
	min.u16 	%rs88, %rs83, %rs87;
	min.u16 	%rs89, %rs81, %rs88;
	st.local.u8 	[%rd26+4], %rs89;
	ld.local.u8 	%rs90, [%rd28+5];
	add.s16 	%rs91, %rs90, 1;
	and.b16  	%rs92, %rs91, 255;
	add.s16 	%rs93, %rs89, 1;
	and.b16  	%rs94, %rs93, 255;
	setp.ne.s16 	%p9, %rs223, %rs8;
	selp.u16 	%rs96, 1, 0, %p9;
	add.s16 	%rs97, %rs79, %rs96;
	and.b16  	%rs98, %rs97, 255;
	min.u16 	%rs99, %rs94, %rs98;
	min.u16 	%rs100, %rs92, %rs99;
	st.local.u8 	[%rd26+5], %rs100;
	ld.local.u8 	%rs101, [%rd28+6];
	add.s16 	%rs102, %rs101, 1;
	and.b16  	%rs103, %rs102, 255;
	add.s16 	%rs104, %rs100, 1;
	and.b16  	%rs105, %rs104, 255;
	setp.ne.s16 	%p10, %rs223, %rs9;
	selp.u16 	%rs107, 1, 0, %p10;
	add.s16 	%rs108, %rs90, %rs107;
	and.b16  	%rs109, %rs108, 255;
	min.u16 	%rs110, %rs105, %rs109;
	min.u16 	%rs111, %rs103, %rs110;
	st.local.u8 	[%rd26+6], %rs111;
	ld.local.u8 	%rs112, [%rd28+7];
	add.s16 	%rs113, %rs112, 1;
	and.b16  	%rs114, %rs113, 255;
	add.s16 	%rs115, %rs111, 1;
	and.b16  	%rs116, %rs115, 255;
	setp.ne.s16 	%p11, %rs223, %rs10;
	selp.u16 	%rs118, 1, 0, %p11;
	add.s16 	%rs119, %rs101, %rs118;
	and.b16  	%rs120, %rs119, 255;
	min.u16 	%rs121, %rs116, %rs120;
	min.u16 	%rs122, %rs114, %rs121;
	st.local.u8 	[%rd26+7], %rs122;
	ld.local.u8 	%rs123, [%rd28+8];
	add.s16 	%rs124, %rs123, 1;
	and.b16  	%rs125, %rs124, 255;
	add.s16 	%rs126, %rs122, 1;
	and.b16  	%rs127, %rs126, 255;
	setp.ne.s16 	%p12, %rs223, %rs11;
	selp.u16 	%rs129, 1, 0, %p12;
	add.s16 	%rs130, %rs112, %rs129;
	and.b16  	%rs131, %rs130, 255;
	min.u16 	%rs132, %rs127, %rs131;
	min.u16 	%rs133, %rs125, %rs132;
	st.local.u8 	[%rd26+8], %rs133;
	ld.local.u8 	%rs134, [%rd28+9];
	add.s16 	%rs135, %rs134, 1;
	and.b16  	%rs136, %rs135, 255;
	add.s16 	%rs137, %rs133, 1;
	and.b16  	%rs138, %rs137, 255;
	setp.ne.s16 	%p13, %rs223, %rs12;
	selp.u16 	%rs140, 1, 0, %p13;
	add.s16 	%rs141, %rs123, %rs140;
	and.b16  	%rs142, %rs141, 255;
	min.u16 	%rs143, %rs138, %rs142;
	min.u16 	%rs144, %rs136, %rs143;
	st.local.u8 	[%rd26+9], %rs144;
	ld.local.u8 	%rs145, [%rd28+10];
	add.s16 	%rs146, %rs145, 1;
	and.b16  	%rs147, %rs146, 255;
	add.s16 	%rs148, %rs144, 1;
	and.b16  	%rs149, %rs148, 255;
	setp.ne.s16 	%p14, %rs223, %rs13;
	selp.u16 	%rs151, 1, 0, %p14;
	add.s16 	%rs152, %rs134, %rs151;
	and.b16  	%rs153, %rs152, 255;
	min.u16 	%rs154, %rs149, %rs153;
	min.u16 	%rs155, %rs147, %rs154;
	st.local.u8 	[%rd26+10], %rs155;
	ld.local.u8 	%rs156, [%rd28+11];
	add.s16 	%rs157, %rs156, 1;
	and.b16  	%rs158, %rs157, 255;
	add.s16 	%rs159, %rs155, 1;
	and.b16  	%rs160, %rs159, 255;
	setp.ne.s16 	%p15, %rs223, %rs14;
	selp.u16 	%rs162, 1, 0, %p15;
	add.s16 	%rs163, %rs145, %rs162;
	and.b16  	%rs164, %rs163, 255;
	min.u16 	%rs165, %rs160, %rs164;
	min.u16 	%rs166, %rs158, %rs165;
	st.local.u8 	[%rd26+11], %rs166;
	ld.local.u8 	%rs167, [%rd28+12];
	add.s16 	%rs168, %rs167, 1;
	and.b16  	%rs169, %rs168, 255;
	add.s16 	%rs170, %rs166, 1;
	and.b16  	%rs171, %rs170, 255;
	setp.ne.s16 	%p16, %rs223, %rs15;
	selp.u16 	%rs173, 1, 0, %p16;
	add.s16 	%rs174, %rs156, %rs173;
	and.b16  	%rs175, %rs174, 255;
	min.u16 	%rs176, %rs171, %rs175;
	min.u16 	%rs177, %rs169, %rs176;
	st.local.u8 	[%rd26+12], %rs177;
	ld.local.u8 	%rs178, [%rd28+13];
	add.s16 	%rs179, %rs178, 1;
	and.b16  	%rs180, %rs179, 255;
	add.s16 	%rs181, %rs177, 1;
	and.b16  	%rs182, %rs181, 255;
	setp.ne.s16 	%p17, %rs223, %rs16;
	selp.u16 	%rs184, 1, 0, %p17;
	add.s16 	%rs185, %rs167, %rs184;
	and.b16  	%rs186, %rs185, 255;
	min.u16 	%rs187, %rs182, %rs186;
	min.u16 	%rs188, %rs180, %rs187;
	st.local.u8 	[%rd26+13], %rs188;
	ld.local.u8 	%rs189, [%rd28+14];
	add.s16 	%rs190, %rs189, 1;
	and.b16  	%rs191, %rs190, 255;
	add.s16 	%rs192, %rs188, 1;
	and.b16  	%rs193, %rs192, 255;
	setp.ne.s16 	%p18, %rs223, %rs17;
	selp.u16 	%rs195, 1, 0, %p18;
	add.s16 	%rs196, %rs178, %rs195;
	and.b16  	%rs197, %rs196, 255;
	min.u16 	%rs198, %rs193, %rs197;
	min.u16 	%rs199, %rs191, %rs198;
	st.local.u8 	[%rd26+14], %rs199;
	ld.local.u8 	%rs200, [%rd28+15];
	add.s16 	%rs201, %rs200, 1;
	and.b16  	%rs202, %rs201, 255;
	add.s16 	%rs203, %rs199, 1;
	and.b16  	%rs204, %rs203, 255;
	setp.ne.s16 	%p19, %rs223, %rs18;
	selp.u16 	%rs206, 1, 0, %p19;
	add.s16 	%rs207, %rs189, %rs206;
	and.b16  	%rs208, %rs207, 255;
	min.u16 	%rs209, %rs204, %rs208;
	min.u16 	%rs210, %rs202, %rs209;
	st.local.u8 	[%rd26+15], %rs210;
	ld.local.u8 	%rs211, [%rd28+16];
	add.s16 	%rs212, %rs211, 1;
	and.b16  	%rs213, %rs212, 255;
	add.s16 	%rs214, %rs210, 1;
	and.b16  	%rs215, %rs214, 255;
	setp.ne.s16 	%p20, %rs223, %rs19;
	selp.u16 	%rs217, 1, 0, %p20;
	add.s16 	%rs218, %rs200, %rs217;
	and.b16  	%rs219, %rs218, 255;
	min.u16 	%rs220, %rs215, %rs219;
	min.u16 	%rs221, %rs213, %rs220;
	st.local.u8 	[%rd26+16], %rs221;
	add.s64 	%rd10, %rd38, 1;
	ld.global.u8 	%rs223, [%rd38+1];
	setp.ne.s16 	%p21, %rs223, 0;
	mov.u64 	%rd38, %rd10;
	@%p21 bra 	$L__BB0_7;
$L__BB0_8:
	ld.param.u64 	%rd35, [_Z22LevenshteinCUDA_STEP_0PKhjS0_Pj_param_3];
	mad.lo.s64 	%rd29, %rd39, 17, %rd2;
	add.s64 	%rd30, %rd29, %rd37;
	ld.local.u8 	%r12, [%rd30];
	cvta.to.global.u64 	%rd31, %rd35;
	mov.u32 	%r13, %ctaid.x;
	shl.b32 	%r14, %r13, 7;
	mov.u32 	%r15, %tid.x;
	add.s32 	%r16, %r14, %r15;
	shl.b32 	%r17, %r16, 1;
	mul.wide.s32 	%rd32, %r17, 4;
	add.s64 	%rd33, %rd31, %rd32;
	st.global.u32 	[%rd33+4], %r12;
$L__BB0_9:
	ret;

}
	// .globl	_Z22LevenshteinCUDA_STEP_RPKjPjj
.visible .entry _Z22LevenshteinCUDA_STEP_RPKjPjj(
	.param .u64 .ptr .align 1 _Z22LevenshteinCUDA_STEP_RPKjPjj_param_0,
	.param .u64 .ptr .align 1 _Z22LevenshteinCUDA_STEP_RPKjPjj_param_1,
	.param .u32 _Z22LevenshteinCUDA_STEP_RPKjPjj_param_2
)
{
	.reg .pred 	%p<10>;
	.reg .b32 	%r<31>;
	.reg .b64 	%rd<9>;
	// demoted variable
	.shared .align 4 .b8 _ZZ22LevenshteinCUDA_STEP_RPKjPjjE10local_data[1024];
	ld.param.u64 	%rd2, [_Z22LevenshteinCUDA_STEP_RPKjPjj_param_0];
	ld.param.u64 	%rd1, [_Z22LevenshteinCUDA_STEP_RPKjPjj_param_1];
	ld.param.u32 	%r12, [_Z22LevenshteinCUDA_STEP_RPKjPjj_param_2];
	cvta.to.global.u64 	%rd3, %rd2;
	mov.u32 	%r1, %tid.x;
	mov.u32 	%r2, %ctaid.x;
	mov.u32 	%r3, %ntid.x;
	mad.lo.s32 	%r13, %r2, %r3, %r1;
	shl.b32 	%r14, %r13, 1;
	mul.wide.u32 	%rd4, %r14, 4;
	add.s64 	%rd5, %rd3, %rd4;
	ld.global.u32 	%r15, [%rd5];
	shl.b32 	%r16, %r1, 3;
	mov.u32 	%r17, _ZZ22LevenshteinCUDA_STEP_RPKjPjjE10local_data;
	add.s32 	%r4, %r17, %r16;
	st.shared.u32 	[%r4], %r15;
	ld.global.u32 	%r18, [%rd5+4];
	st.shared.u32 	[%r4+4], %r18;
	bar.sync 	0;
	setp.lt.u32 	%p1, %r3, 2;
	add.s32 	%r29, %r1, 1;
	setp.ge.u32 	%p2, %r29, %r12;
	or.pred  	%p3, %p1, %p2;
	@%p3 bra 	$L__BB1_6;
	mov.b32 	%r30, 1;
$L__BB1_2:
	shl.b32 	%r30, %r30, 1;
	add.s32 	%r20, %r30, -1;
	and.b32  	%r21, %r20, %r1;
	setp.ne.s32 	%p4, %r21, 0;
	@%p4 bra 	$L__BB1_5;
	ld.shared.u32 	%r22, [%r4+4];
	shl.b32 	%r23, %r29, 3;
	add.s32 	%r9, %r17, %r23;
	ld.shared.u32 	%r10, [%r9+4];
	setp.le.u32 	%p5, %r22, %r10;
	@%p5 bra 	$L__BB1_5;
	ld.shared.u32 	%r25, [%r9];
	st.shared.u32 	[%r4], %r25;
	st.shared.u32 	[%r4+4], %r10;
$L__BB1_5:
	bar.sync 	0;
	setp.lt.u32 	%p6, %r30, %r3;
	add.s32 	%r29, %r30, %r1;
	setp.lt.u32 	%p7, %r29, %r12;
	and.pred  	%p8, %p6, %p7;
	@%p8 bra 	$L__BB1_2;
$L__BB1_6:
	setp.ne.s32 	%p9, %r1, 0;
	@%p9 bra 	$L__BB1_8;
	ld.shared.u32 	%r26, [_ZZ22LevenshteinCUDA_STEP_RPKjPjjE10local_data];
	shl.b32 	%r27, %r2, 1;
	cvta.to.global.u64 	%rd6, %rd1;
	mul.wide.u32 	%rd7, %r27, 4;
	add.s64 	%rd8, %rd6, %rd7;
	st.global.u32 	[%rd8], %r26;
	ld.shared.u32 	%r28, [_ZZ22LevenshteinCUDA_STEP_RPKjPjjE10local_data+4];
	st.global.u32 	[%rd8+4], %r28;
$L__BB1_8:
	ret;

}


// ===== COMPILED SASS (sm_100) =====

	.target	sm_100

	.elftype	@"ET_EXEC"


//--------------------- .note.nv.tkinfo           --------------------------
	.section	.note.nv.tkinfo,"",@"SHT_NOTE"
	.sectionflags	@"SHF_NOTE_NV_TKINFO"
	.tkinfo
        /*0018*/ 	.word	0x00000002
        /*0030*/ 	.string	""
        /*0030*/ 	.string	"ptxas"
        /*0030*/ 	.string	"Cuda compilation tools, release 13.0, V13.0.88"
        /*0030*/ 	.string	"Build cuda_13.0.r13.0/compiler.36424714_0"
        /*0030*/ 	.string	"-arch sm_100 -m 64 "



//--------------------- .note.nv.cuinfo           --------------------------
	.section	.note.nv.cuinfo,"",@"SHT_NOTE"
	.sectionflags	@"SHF_NOTE_NV_CUINFO"
        /*0018*/ 	.short	0x0002
        /*001a*/ 	.short	0x0064
        /*001c*/ 	.short	0x0082
	.zero		2


//--------------------- .nv.info                  --------------------------
	.section	.nv.info,"",@"SHT_CUDA_INFO"
	.align	4


	//----- nvinfo : EIATTR_REGCOUNT
	.align		4
        /*0000*/ 	.byte	0x04, 0x2f
        /*0002*/ 	.short	(.L_1 - .L_0)
	.align		4
.L_0:
        /*0004*/ 	.word	index@(_Z22LevenshteinCUDA_STEP_0PKhjS0_Pj)
        /*0008*/ 	.word	0x0000001f


	//----- nvinfo : EIATTR_FRAME_SIZE
	.align		4
.L_1:
        /*000c*/ 	.byte	0x04, 0x11
        /*000e*/ 	.short	(.L_3 - .L_2)
	.align		4
.L_2:
        /*0010*/ 	.word	index@(_Z22LevenshteinCUDA_STEP_0PKhjS0_Pj)
        /*0014*/ 	.word	0x00000028


	//----- nvinfo : EIATTR_REGCOUNT
	.align		4
.L_3:
        /*0018*/ 	.byte	0x04, 0x2f
        /*001a*/ 	.short	(.L_5 - .L_4)
	.align		4
.L_4:
        /*001c*/ 	.word	index@(_Z22LevenshteinCUDA_STEP_RPKjPjj)
        /*0020*/ 	.word	0x0000000e


	//----- nvinfo : EIATTR_FRAME_SIZE
	.align		4
.L_5:
        /*0024*/ 	.byte	0x04, 0x11
        /*0026*/ 	.short	(.L_7 - .L_6)
	.align		4
.L_6:
        /*0028*/ 	.word	index@(_Z22LevenshteinCUDA_STEP_RPKjPjj)
        /*002c*/ 	.word	0x00000000


	//----- nvinfo : EIATTR_MIN_STACK_SIZE
	.align		4
.L_7:
        /*0030*/ 	.byte	0x04, 0x12
        /*0032*/ 	.short	(.L_9 - .L_8)
	.align		4
.L_8:
        /*0034*/ 	.word	index@(_Z22LevenshteinCUDA_STEP_RPKjPjj)
        /*0038*/ 	.word	0x00000000


	//----- nvinfo : EIATTR_MIN_STACK_SIZE
	.align		4
.L_9:
        /*003c*/ 	.byte	0x04, 0x12
        /*003e*/ 	.short	(.L_11 - .L_10)
	.align		4
.L_10:
        /*0040*/ 	.word	index@(_Z22LevenshteinCUDA_STEP_0PKhjS0_Pj)
        /*0044*/ 	.word	0x00000028
.L_11:


//--------------------- .nv.compat                --------------------------
	.section	.nv.compat,"",@"SHT_CUDA_COMPAT_INFO"
	.align	4
        /*0000*/ 	.byte	0x02, 0x09, 0x00, 0x00, 0x02, 0x02, 0x01, 0x00, 0x02, 0x05, 0x05, 0x00, 0x03, 0x07, 0x01, 0x01
        /*0010*/ 	.byte	0x02, 0x03, 0x00, 0x00, 0x02, 0x06, 0x01, 0x00, 0x04, 0x0b, 0x08, 0x00, 0x09, 0x00, 0x00, 0x00
        /*0020*/ 	.byte	0x00, 0x00, 0x00, 0x00


//--------------------- .nv.info._Z22LevenshteinCUDA_STEP_RPKjPjj --------------------------
	.section	.nv.info._Z22LevenshteinCUDA_STEP_RPKjPjj,"",@"SHT_CUDA_INFO"
	.sectionflags	@""
	.align	4


	//----- nvinfo : EIATTR_CUDA_API_VERSION
	.align		4
        /*0000*/ 	.byte	0x04, 0x37
        /*0002*/ 	.short	(.L_13 - .L_12)
.L_12:
        /*0004*/ 	.word	0x00000082


	//----- nvinfo : EIATTR_KPARAM_INFO
	.align		4
.L_13:
        /*0008*/ 	.byte	0x04, 0x17
        /*000a*/ 	.short	(.L_15 - .L_14)
.L_14:
        /*000c*/ 	.word	0x00000000
        /*0010*/ 	.short	0x0002
        /*0012*/ 	.short	0x0010
        /*0014*/ 	.byte	0x00, 0xf0, 0x11, 0x00


	//----- nvinfo : EIATTR_KPARAM_INFO
	.align		4
.L_15:
        /*0018*/ 	.byte	0x04, 0x17
        /*001a*/ 	.short	(.L_17 - .L_16)
.L_16:
        /*001c*/ 	.word	0x00000000
        /*0020*/ 	.short	0x0001
        /*0022*/ 	.short	0x0008
        /*0024*/ 	.byte	0x00, 0xf5, 0x21, 0x00


	//----- nvinfo : EIATTR_KPARAM_INFO
	.align		4
.L_17:
        /*0028*/ 	.byte	0x04, 0x17
        /*002a*/ 	.short	(.L_19 - .L_18)
.L_18:
        /*002c*/ 	.word	0x00000000
        /*0030*/ 	.short	0x0000
        /*0032*/ 	.short	0x0000
        /*0034*/ 	.byte	0x00, 0xf5, 0x21, 0x00


	//----- nvinfo : EIATTR_SPARSE_MMA_MASK
	.align		4
.L_19:
        /*0038*/ 	.byte	0x03, 0x50
        /*003a*/ 	.short	0x0000


	//----- nvinfo : EIATTR_MAXREG_COUNT
	.align		4
        /*003c*/ 	.byte	0x03, 0x1b
        /*003e*/ 	.short	0x00ff


	//----- nvinfo : EIATTR_NUM_BARRIERS
	.align		4
        /*0040*/ 	.byte	0x02, 0x4c
        /*0042*/ 	.byte	0x01
	.zero		1


	//----- nvinfo : EIATTR_MERCURY_ISA_VERSION
	.align		4
        /*0044*/ 	.byte	0x03, 0x5f
        /*0046*/ 	.short	0x0101


	//----- nvinfo : EIATTR_VRC_CTA_INIT_COUNT
	.align		4
        /*0048*/ 	.byte	0x02, 0x4a
	.zero		1
	.zero		1


	//----- nvinfo : EIATTR_EXIT_INSTR_OFFSETS
	.align		4
        /*004c*/ 	.byte	0x04, 0x1c
        /*004e*/ 	.short	(.L_21 - .L_20)


	//   ....[0]....
.L_20:
        /*0050*/ 	.word	0x00000280


	//   ....[1]....
        /*0054*/ 	.word	0x00000320


	//----- nvinfo : EIATTR_CRS_STACK_SIZE
	.align		4
.L_21:
        /*0058*/ 	.byte	0x04, 0x1e
        /*005a*/ 	.short	(.L_23 - .L_22)
.L_22:
        /*005c*/ 	.word	0x00000000


	//----- nvinfo : EIATTR_CBANK_PARAM_SIZE
	.align		4
.L_23:
        /*0060*/ 	.byte	0x03, 0x19
        /*0062*/ 	.short	0x0014


	//----- nvinfo : EIATTR_PARAM_CBANK
	.align		4
        /*0064*/ 	.byte	0x04, 0x0a
        /*0066*/ 	.short	(.L_25 - .L_24)
	.align		4
.L_24:
        /*0068*/ 	.word	index@(.nv.constant0._Z22LevenshteinCUDA_STEP_RPKjPjj)
        /*006c*/ 	.short	0x0380
        /*006e*/ 	.short	0x0014


	//----- nvinfo : EIATTR_SW_WAR
	.align		4
.L_25:
        /*0070*/ 	.byte	0x04, 0x36
        /*0072*/ 	.short	(.L_27 - .L_26)
.L_26:
        /*0074*/ 	.word	0x00000008
.L_27:


//--------------------- .nv.info._Z22LevenshteinCUDA_STEP_0PKhjS0_Pj --------------------------
	.section	.nv.info._Z22LevenshteinCUDA_STEP_0PKhjS0_Pj,"",@"SHT_CUDA_INFO"
	.sectionflags	@""
	.align	4


	//----- nvinfo : EIATTR_CUDA_API_VERSION
	.align		4
        /*0000*/ 	.byte	0x04, 0x37
        /*0002*/ 	.short	(.L_29 - .L_28)
.L_28:
        /*0004*/ 	.word	0x00000082


	//----- nvinfo : EIATTR_KPARAM_INFO
	.align		4
.L_29:
        /*0008*/ 	.byte	0x04, 0x17
        /*000a*/ 	.short	(.L_31 - .L_30)
.L_30:
        /*000c*/ 	.word	0x00000000
        /*0010*/ 	.short	0x0003
        /*0012*/ 	.short	0x0018
        /*0014*/ 	.byte	0x00, 0xf5, 0x21, 0x00


	//----- nvinfo : EIATTR_KPARAM_INFO
	.align		4
.L_31:
        /*0018*/ 	.byte	0x04, 0x17
        /*001a*/ 	.short	(.L_33 - .L_32)
.L_32:
        /*001c*/ 	.word	0x00000000
        /*0020*/ 	.short	0x0002
        /*0022*/ 	.short	0x0010
        /*0024*/ 	.byte	0x00, 0xf5, 0x21, 0x00


	//----- nvinfo : EIATTR_KPARAM_INFO
	.align		4
.L_33:
        /*0028*/ 	.byte	0x04, 0x17
        /*002a*/ 	.short	(.L_35 - .L_34)
.L_34:
        /*002c*/ 	.word	0x00000000
        /*0030*/ 	.short	0x0001
        /*0032*/ 	.short	0x0008
        /*0034*/ 	.byte	0x00, 0xf0, 0x11, 0x00


	//----- nvinfo : EIATTR_KPARAM_INFO
	.align		4
.L_35:
        /*0038*/ 	.byte	0x04, 0x17
        /*003a*/ 	.short	(.L_37 - .L_36)
.L_36:
        /*003c*/ 	.word	0x00000000
        /*0040*/ 	.short	0x0000
        /*0042*/ 	.short	0x0000
        /*0044*/ 	.byte	0x00, 0xf5, 0x21, 0x00


	//----- nvinfo : EIATTR_SPARSE_MMA_MASK
	.align		4
.L_37:
        /*0048*/ 	.byte	0x03, 0x50
        /*004a*/ 	.short	0x0000


	//----- nvinfo : EIATTR_MAXREG_COUNT
	.align		4
        /*004c*/ 	.byte	0x03, 0x1b
        /*004e*/ 	.short	0x00ff


	//----- nvinfo : EIATTR_MERCURY_ISA_VERSION
	.align		4
        /*0050*/ 	.byte	0x03, 0x5f
        /*0052*/ 	.short	0x0101


	//----- nvinfo : EIATTR_VRC_CTA_INIT_COUNT
	.align		4
        /*0054*/ 	.byte	0x02, 0x4a
	.zero		1
	.zero		1


	//----- nvinfo : EIATTR_EXIT_INSTR_OFFSETS
	.align		4
        /*0058*/ 	.byte	0x04, 0x1c
        /*005a*/ 	.short	(.L_39 - .L_38)


	//   ....[0]....
.L_38:
        /*005c*/ 	.word	0x00000090


	//   ....[1]....
        /*0060*/ 	.word	0x000011f0


	//----- nvinfo : EIATTR_CRS_STACK_SIZE
	.align		4
.L_39:
        /*0064*/ 	.byte	0x04, 0x1e
        /*0066*/ 	.short	(.L_41 - .L_40)
.L_40:
        /*0068*/ 	.word	0x00000000


	//----- nvinfo : EIATTR_CBANK_PARAM_SIZE
	.align		4
.L_41:
        /*006c*/ 	.byte	0x03, 0x19
        /*006e*/ 	.short	0x0020


	//----- nvinfo : EIATTR_PARAM_CBANK
	.align		4
        /*0070*/ 	.byte	0x04, 0x0a
        /*0072*/ 	.short	(.L_43 - .L_42)
	.align		4
.L_42:
        /*0074*/ 	.word	index@(.nv.constant0._Z22LevenshteinCUDA_STEP_0PKhjS0_Pj)
        /*0078*/ 	.short	0x0380
        /*007a*/ 	.short	0x0020


	//----- nvinfo : EIATTR_SW_WAR
	.align		4
.L_43:
        /*007c*/ 	.byte	0x04, 0x36
        /*007e*/ 	.short	(.L_45 - .L_44)
.L_44:
        /*0080*/ 	.word	0x00000008
.L_45:


//--------------------- .nv.callgraph             --------------------------
	.section	.nv.callgraph,"",@"SHT_CUDA_CALLGRAPH"
	.align	4
	.sectionentsize	8
	.align		4
        /*0000*/ 	.word	0x00000000
	.align		4
        /*0004*/ 	.word	0xffffffff
	.align		4
        /*0008*/ 	.word	0x00000000
	.align		4
        /*000c*/ 	.word	0xfffffffe
	.align		4
        /*0010*/ 	.word	0x00000000
	.align		4
        /*0014*/ 	.word	0xfffffffd
	.align		4
        /*0018*/ 	.word	0x00000000
	.align		4
        /*001c*/ 	.word	0xfffffffc


//--------------------- .text._Z22LevenshteinCUDA_STEP_RPKjPjj --------------------------
	.section	.text._Z22LevenshteinCUDA_STEP_RPKjPjj,"ax",@progbits
	.align	128
        .global         _Z22LevenshteinCUDA_STEP_RPKjPjj
        .type           _Z22LevenshteinCUDA_STEP_RPKjPjj,@function
        .size           _Z22LevenshteinCUDA_STEP_RPKjPjj,(.L_x_11 - _Z22LevenshteinCUDA_STEP_RPKjPjj)
        .other          _Z22LevenshteinCUDA_STEP_RPKjPjj,@"STO_CUDA_ENTRY STV_DEFAULT"
_Z22LevenshteinCUDA_STEP_RPKjPjj:
.text._Z22LevenshteinCUDA_STEP_RPKjPjj:
[----:B------:R-:W-:Y:S01]  /*0000*/  LDC R1, c[0x0][0x37c] ;  /* 0x0000df00ff017b82 */ /* 0x000fe20000000800 */
[----:B------:R-:W0:Y:S07]  /*0010*/  S2R R7, SR_TID.X ;  /* 0x0000000000077919 */ /* 0x000e2e0000002100 */
[----:B------:R-:W0:Y:S01]  /*0020*/  LDC R9, c[0x0][0x360] ;  /* 0x0000d800ff097b82 */ /* 0x000e220000000800 */
[----:B------:R-:W1:Y:S01]  /*0030*/  LDCU.64 UR8, c[0x0][0x358] ;  /* 0x00006b00ff0877ac */ /* 0x000e620008000a00 */
[----:B------:R-:W0:Y:S06]  /*0040*/  S2R R8, SR_CTAID.X ;  /* 0x0000000000087919 */ /* 0x000e2c0000002500 */
[----:B------:R-:W2:Y:S08]  /*0050*/  LDC.64 R2, c[0x0][0x380] ;  /* 0x0000e000ff027b82 */ /* 0x000eb00000000a00 */
[----:B------:R-:W3:Y:S01]  /*0060*/  S2UR UR5, SR_CgaCtaId ;  /* 0x00000000000579c3 */ /* 0x000ee20000008800 */
[----:B------:R-:W-:Y:S01]  /*0070*/  UMOV UR4, 0x400 ;  /* 0x0000040000047882 */ /* 0x000fe20000000000 */
[----:B------:R-:W4:Y:S01]  /*0080*/  LDCU UR7, c[0x0][0x390] ;  /* 0x00007200ff0777ac */ /* 0x000f220008000800 */
[----:B0-----:R-:W-:-:S04]  /*0090*/  IMAD R0, R8, R9, R7 ;  /* 0x0000000908007224 */ /* 0x001fc800078e0207 */
[----:B------:R-:W-:-:S04]  /*00a0*/  IMAD.SHL.U32 R5, R0, 0x2, RZ ;  /* 0x0000000200057824 */ /* 0x000fc800078e00ff */
[----:B--2---:R-:W-:-:S05]  /*00b0*/  IMAD.WIDE.U32 R2, R5, 0x4, R2 ;  /* 0x0000000405027825 */ /* 0x004fca00078e0002 */
[----:B-1----:R-:W2:Y:S04]  /*00c0*/  LDG.E R4, desc[UR8][R2.64] ;  /* 0x0000000802047981 */ /* 0x002ea8000c1e1900 */
[----:B------:R-:W2:Y:S01]  /*00d0*/  LDG.E R5, desc[UR8][R2.64+0x4] ;  /* 0x0000040802057981 */ /* 0x000ea2000c1e1900 */
[----:B---3--:R-:W-:Y:S01]  /*00e0*/  ULEA UR4, UR5, UR4, 0x18 ;  /* 0x0000000405047291 */ /* 0x008fe2000f8ec0ff */
[C---:B------:R-:W-:Y:S01]  /*00f0*/  VIADD R6, R7.reuse, 0x1 ;  /* 0x0000000107067836 */ /* 0x040fe20000000000 */
[----:B------:R-:W0:Y:S04]  /*0100*/  LDCU UR5, c[0x0][0x390] ;  /* 0x00007200ff0577ac */ /* 0x000e280008000800 */
[----:B------:R-:W-:-:S02]  /*0110*/  LEA R0, R7, UR4, 0x3 ;  /* 0x0000000407007c11 */ /* 0x000fc4000f8e18ff */
[----:B0-----:R-:W-:-:S04]  /*0120*/  ISETP.GE.U32.AND P0, PT, R6, UR5, PT ;  /* 0x0000000506007c0c */ /* 0x001fc8000bf06070 */
[----:B------:R-:W-:Y:S01]  /*0130*/  ISETP.LT.U32.OR P0, PT, R9, 0x2, P0 ;  /* 0x000000020900780c */ /* 0x000fe20000701470 */
[----:B--2---:R0:W-:Y:S01]  /*0140*/  STS.64 [R0], R4 ;  /* 0x0000000400007388 */ /* 0x0041e20000000a00 */
[----:B------:R-:W-:Y:S11]  /*0150*/  BAR.SYNC.DEFER_BLOCKING 0x0 ;  /* 0x0000000000007b1d */ /* 0x000ff60000010000 */
[----:B----4-:R-:W-:Y:S05]  /*0160*/  @P0 BRA `(.L_x_0) ;  /* 0x0000000000400947 */ /* 0x010fea0003800000 */
[----:B------:R-:W-:-:S07]  /*0170*/  IMAD.MOV.U32 R2, RZ, RZ, 0x1 ;  /* 0x00000001ff027424 */ /* 0x000fce00078e00ff */
.L_x_2:
[----:B------:R-:W-:-:S05]  /*0180*/  SHF.L.U32 R2, R2, 0x1, RZ ;  /* 0x0000000102027819 */ /* 0x000fca00000006ff */
[----:B------:R-:W-:-:S05]  /*0190*/  VIADD R3, R2, 0xffffffff ;  /* 0xffffffff02037836 */ /* 0x000fca0000000000 */
[----:B------:R-:W-:-:S13]  /*01a0*/  LOP3.LUT P0, RZ, R3, R7, RZ, 0xc0, !PT ;  /* 0x0000000703ff7212 */ /* 0x000fda000780c0ff */
[----:B-1----:R-:W-:Y:S05]  /*01b0*/  @P0 BRA `(.L_x_1) ;  /* 0x0000000000140947 */ /* 0x002fea0003800000 */
[----:B------:R-:W-:Y:S01]  /*01c0*/  LEA R6, R6, UR4, 0x3 ;  /* 0x0000000406067c11 */ /* 0x000fe2000f8e18ff */
[----:B0-----:R-:W-:Y:S04]  /*01d0*/  LDS R4, [R0+0x4] ;  /* 0x0000040000047984 */ /* 0x001fe80000000800 */
[----:B------:R-:W0:Y:S02]  /*01e0*/  LDS.64 R10, [R6] ;  /* 0x00000000060a7984 */ /* 0x000e240000000a00 */
[----:B0-----:R-:W-:-:S13]  /*01f0*/  ISETP.GT.U32.AND P0, PT, R4, R11, PT ;  /* 0x0000000b0400720c */ /* 0x001fda0003f04070 */
[----:B------:R1:W-:Y:S02]  /*0200*/  @P0 STS.64 [R0], R10 ;  /* 0x0000000a00000388 */ /* 0x0003e40000000a00 */
.L_x_1:
[C---:B------:R-:W-:Y:S01]  /*0210*/  IMAD.IADD R6, R2.reuse, 0x1, R7 ;  /* 0x0000000102067824 */ /* 0x040fe200078e0207 */
[----:B------:R-:W-:Y:S01]  /*0220*/  ISETP.LT.U32.AND P1, PT, R2, R9, PT ;  /* 0x000000090200720c */ /* 0x000fe20003f21070 */
[----:B------:R-:W-:Y:S05]  /*0230*/  WARPSYNC.ALL ;  /* 0x0000000000007948 */ /* 0x000fea0003800000 */
[----:B------:R-:W-:Y:S01]  /*0240*/  BAR.SYNC.DEFER_BLOCKING 0x0 ;  /* 0x0000000000007b1d */ /* 0x000fe20000010000 */
[----:B------:R-:W-:-:S13]  /*0250*/  ISETP.GE.U32.AND P0, PT, R6, UR7, PT ;  /* 0x0000000706007c0c */ /* 0x000fda000bf06070 */
[----:B------:R-:W-:Y:S05]  /*0260*/  @!P0 BRA P1, `(.L_x_2) ;  /* 0xfffffffc00c48947 */ /* 0x000fea000083ffff */
.L_x_0:
[----:B------:R-:W-:-:S13]  /*0270*/  ISETP.NE.AND P0, PT, R7, RZ, PT ;  /* 0x000000ff0700720c */ /* 0x000fda0003f05270 */
[----:B------:R-:W-:Y:S05]  /*0280*/  @P0 EXIT ;  /* 0x000000000000094d */ /* 0x000fea0003800000 */
[----:B------:R-:W2:Y:S01]  /*0290*/  S2UR UR6, SR_CgaCtaId ;  /* 0x00000000000679c3 */ /* 0x000ea20000008800 */
[----:B------:R-:W-:Y:S01]  /*02a0*/  UMOV UR5, 0x400 ;  /* 0x0000040000057882 */ /* 0x000fe20000000000 */
[----:B------:R-:W-:-:S06]  /*02b0*/  SHF.L.U32 R7, R8, 0x1, RZ ;  /* 0x0000000108077819 */ /* 0x000fcc00000006ff */
[----:B------:R-:W3:Y:S01]  /*02c0*/  LDC.64 R2, c[0x0][0x388] ;  /* 0x0000e200ff027b82 */ /* 0x000ee20000000a00 */
[----:B--2---:R-:W-:Y:S01]  /*02d0*/  ULEA UR5, UR6, UR5, 0x18 ;  /* 0x0000000506057291 */ /* 0x004fe2000f8ec0ff */
[----:B---3--:R-:W-:-:S08]  /*02e0*/  IMAD.WIDE.U32 R2, R7, 0x4, R2 ;  /* 0x0000000407027825 */ /* 0x008fd000078e0002 */
[----:B0-----:R-:W0:Y:S04]  /*02f0*/  LDS.64 R4, [UR5] ;  /* 0x00000005ff047984 */ /* 0x001e280008000a00 */
[----:B0-----:R-:W-:Y:S04]  /*0300*/  STG.E desc[UR8][R2.64], R4 ;  /* 0x0000000402007986 */ /* 0x001fe8000c101908 */
[----:B------:R-:W-:Y:S01]  /*0310*/  STG.E desc[UR8][R2.64+0x4], R5 ;  /* 0x0000040502007986 */ /* 0x000fe2000c101908 */
[----:B------:R-:W-:Y:S05]  /*0320*/  EXIT ;  /* 0x000000000000794d */ /* 0x000fea0003800000 */
.L_x_3:
[----:B------:R-:W-:-:S00]  /*0330*/  BRA `(.L_x_3) ;  /* 0xfffffffc00fc7947 */ /* 0x000fc0000383ffff */
[----:B------:R-:W-:-:S00]  /*0340*/  NOP ;  /* 0x0000000000007918 */ /* 0x000fc00000000000 */
        /* <DEDUP_REMOVED lines=11> */
.L_x_11:


//--------------------- .text._Z22LevenshteinCUDA_STEP_0PKhjS0_Pj --------------------------
	.section	.text._Z22LevenshteinCUDA_STEP_0PKhjS0_Pj,"ax",@progbits
	.align	128
        .global         _Z22LevenshteinCUDA_STEP_0PKhjS0_Pj
        .type           _Z22LevenshteinCUDA_STEP_0PKhjS0_Pj,@function
        .size           _Z22LevenshteinCUDA_STEP_0PKhjS0_Pj,(.L_x_12 - _Z22LevenshteinCUDA_STEP_0PKhjS0_Pj)
        .other          _Z22LevenshteinCUDA_STEP_0PKhjS0_Pj,@"STO_CUDA_ENTRY STV_DEFAULT"
_Z22LevenshteinCUDA_STEP_0PKhjS0_Pj:
.text._Z22LevenshteinCUDA_STEP_0PKhjS0_Pj:
[----:B------:R-:W0:Y:S01]  /*0000*/  LDC R1, c[0x0][0x37c] ;  /* 0x0000df00ff017b82 */ /* 0x000e220000000800 */
[----:B------:R-:W1:Y:S01]  /*0010*/  S2R R5, SR_CTAID.X ;  /* 0x0000000000057919 */ /* 0x000e620000002500 */
[----:B------:R-:W2:Y:S01]  /*0020*/  LDCU UR4, c[0x0][0x388] ;  /* 0x00007100ff0477ac */ /* 0x000ea20008000800 */
[----:B0-----:R-:W-:Y:S01]  /*0030*/  VIADD R1, R1, 0xffffffd8 ;  /* 0xffffffd801017836 */ /* 0x001fe20000000000 */
[----:B------:R-:W1:Y:S01]  /*0040*/  S2R R0, SR_TID.X ;  /* 0x0000000000007919 */ /* 0x000e620000002100 */
[----:B------:R-:W0:Y:S03]  /*0050*/  LDCU.64 UR6, c[0x0][0x390] ;  /* 0x00007200ff0677ac */ /* 0x000e260008000a00 */
[----:B------:R-:W-:Y:S01]  /*0060*/  R2UR UR12, R1 ;  /* 0x00000000010c72ca */ /* 0x000fe200000e0000 */
[----:B-1----:R-:W-:-:S05]  /*0070*/  IMAD R5, R5, 0x80, R0 ;  /* 0x0000008005057824 */ /* 0x002fca00078e0200 */
[----:B--2---:R-:W-:-:S13]  /*0080*/  ISETP.GE.U32.AND P0, PT, R5, UR4, PT ;  /* 0x0000000405007c0c */ /* 0x004fda000bf06070 */
[----:B0-----:R-:W-:Y:S05]  /*0090*/  @P0 EXIT ;  /* 0x000000000000094d */ /* 0x001fea0003800000 */
[----:B------:R-:W0:Y:S01]  /*00a0*/  LDC.64 R2, c[0x0][0x398] ;  /* 0x0000e600ff027b82 */ /* 0x000e220000000a00 */
[----:B------:R-:W1:Y:S01]  /*00b0*/  LDCU.64 UR4, c[0x0][0x380] ;  /* 0x00007000ff0477ac */ /* 0x000e620008000a00 */
[C---:B------:R-:W-:Y:S02]  /*00c0*/  IMAD.SHL.U32 R0, R5.reuse, 0x10, RZ ;  /* 0x0000001005007824 */ /* 0x040fe400078e00ff */
[----:B------:R-:W-:Y:S01]  /*00d0*/  IMAD.SHL.U32 R7, R5, 0x2, RZ ;  /* 0x0000000205077824 */ /* 0x000fe200078e00ff */
[----:B------:R-:W2:Y:S02]  /*00e0*/  LDCU.64 UR10, c[0x0][0x358] ;  /* 0x00006b00ff0a77ac */ /* 0x000ea40008000a00 */
[----:B-1----:R-:W-:-:S04]  /*00f0*/  IADD3 R22, P0, PT, R0, UR4, RZ ;  /* 0x0000000400167c10 */ /* 0x002fc8000ff1e0ff */
[----:B------:R-:W-:Y:S01]  /*0100*/  LEA.HI.X.SX32 R23, R0, UR5, 0x1, P0 ;  /* 0x0000000500177c11 */ /* 0x000fe200080f0eff */
[----:B0-----:R-:W-:-:S05]  /*0110*/  IMAD.WIDE R2, R7, 0x4, R2 ;  /* 0x0000000407027825 */ /* 0x001fca00078e0202 */
[----:B--2---:R0:W-:Y:S04]  /*0120*/  STG.E desc[UR10][R2.64], R5 ;  /* 0x0000000502007986 */ /* 0x0041e8000c10190a */
[----:B------:R-:W2:Y:S01]  /*0130*/  LDG.E.U8 R21, desc[UR10][R22.64] ;  /* 0x0000000a16157981 */ /* 0x000ea2000c1e1100 */
[----:B------:R-:W-:Y:S01]  /*0140*/  BSSY.RECONVERGENT B0, `(.L_x_4) ;  /* 0x0000012000007945 */ /* 0x000fe20003800200 */
[----:B------:R-:W-:Y:S01]  /*0150*/  IMAD.MOV.U32 R0, RZ, RZ, RZ ;  /* 0x000000ffff007224 */ /* 0x000fe200078e00ff */
[----:B--2---:R-:W-:-:S13]  /*0160*/  ISETP.NE.AND P0, PT, R21, RZ, PT ;  /* 0x000000ff1500720c */ /* 0x004fda0003f05270 */
[----:B0-----:R-:W-:Y:S05]  /*0170*/  @!P0 BRA `(.L_x_5) ;  /* 0x0000000000388947 */ /* 0x001fea0003800000 */
[----:B------:R-:W-:Y:S01]  /*0180*/  BSSY.RECONVERGENT B1, `(.L_x_6) ;  /* 0x000000c000017945 */ /* 0x000fe20003800200 */
[----:B------:R-:W-:Y:S01]  /*0190*/  IMAD.MOV.U32 R4, RZ, RZ, R22 ;  /* 0x000000ffff047224 */ /* 0x000fe200078e0016 */
[----:B------:R-:W-:Y:S01]  /*01a0*/  PRMT R0, RZ, 0x7610, R0 ;  /* 0x00007610ff007816 */ /* 0x000fe20000000000 */
[----:B------:R-:W-:-:S07]  /*01b0*/  IMAD.MOV.U32 R5, RZ, RZ, R23 ;  /* 0x000000ffff057224 */ /* 0x000fce00078e0017 */
.L_x_7:
[----:B------:R-:W-:Y:S02]  /*01c0*/  IMAD.MOV.U32 R2, RZ, RZ, R4 ;  /* 0x000000ffff027224 */ /* 0x000fe400078e0004 */
[----:B------:R-:W-:-:S05]  /*01d0*/  IMAD.MOV.U32 R3, RZ, RZ, R5 ;  /* 0x000000ffff037224 */ /* 0x000fca00078e0005 */
[----:B------:R-:W2:Y:S01]  /*01e0*/  LDG.E.U8 R2, desc[UR10][R2.64+0x1] ;  /* 0x0000010a02027981 */ /* 0x000ea2000c1e1100 */
[----:B------:R-:W-:Y:S01]  /*01f0*/  IADD3 R4, P1, PT, R4, 0x1, RZ ;  /* 0x0000000104047810 */ /* 0x000fe20007f3e0ff */
[----:B------:R-:W-:-:S04]  /*0200*/  VIADD R0, R0, 0x1 ;  /* 0x0000000100007836 */ /* 0x000fc80000000000 */
[----:B------:R-:W-:Y:S01]  /*0210*/  IMAD.X R5, RZ, RZ, R5, P1 ;  /* 0x000000ffff057224 */ /* 0x000fe200008e0605 */
[----:B--2---:R-:W-:-:S13]  /*0220*/  ISETP.NE.AND P0, PT, R2, RZ, PT ;  /* 0x000000ff0200720c */ /* 0x004fda0003f05270 */
[----:B------:R-:W-:Y:S05]  /*0230*/  @P0 BRA `(.L_x_7) ;  /* 0xfffffffc00e00947 */ /* 0x000fea000383ffff */
[----:B------:R-:W-:Y:S05]  /*0240*/  BSYNC.RECONVERGENT B1 ;  /* 0x0000000000017941 */ /* 0x000fea0003800200 */
.L_x_6:
[----:B------:R-:W-:-:S07]  /*0250*/  LOP3.LUT R0, R0, 0xff, RZ, 0xc0, !PT ;  /* 0x000000ff00007812 */ /* 0x000fce00078ec0ff */
.L_x_5:
[----:B------:R-:W-:Y:S05]  /*0260*/  BSYNC.RECONVERGENT B0 ;  /* 0x0000000000007941 */ /* 0x000fea0003800200 */
.L_x_4:
[----:B------:R-:W-:Y:S02]  /*0270*/  IMAD.U32 R24, RZ, RZ, UR6 ;  /* 0x00000006ff187e24 */ /* 0x000fe4000f8e00ff */
[----:B------:R-:W-:-:S05]  /*0280*/  IMAD.U32 R25, RZ, RZ, UR7 ;  /* 0x00000007ff197e24 */ /* 0x000fca000f8e00ff */
[----:B------:R-:W2:Y:S01]  /*0290*/  LDG.E.U8 R24, desc[UR10][R24.64] ;  /* 0x0000000a18187981 */ /* 0x000ea2000c1e1100 */
[----:B------:R-:W-:Y:S02]  /*02a0*/  IMAD.MOV.U32 R2, RZ, RZ, 0x100 ;  /* 0x00000100ff027424 */ /* 0x000fe400078e00ff */
[----:B------:R-:W-:Y:S02]  /*02b0*/  IMAD.MOV.U32 R3, RZ, RZ, 0x302 ;  /* 0x00000302ff037424 */ /* 0x000fe400078e00ff */
[----:B------:R-:W-:Y:S02]  /*02c0*/  IMAD.MOV.U32 R4, RZ, RZ, 0x504 ;  /* 0x00000504ff047424 */ /* 0x000fe400078e00ff */
[----:B------:R-:W-:Y:S01]  /*02d0*/  IMAD.MOV.U32 R5, RZ, RZ, 0x706 ;  /* 0x00000706ff057424 */ /* 0x000fe200078e00ff */
[----:B------:R-:W-:Y:S01]  /*02e0*/  PRMT R2, R2, 0x5410, R3 ;  /* 0x0000541002027816 */ /* 0x000fe20000000003 */
[----:B------:R-:W-:Y:S02]  /*02f0*/  IMAD.MOV.U32 R7, RZ, RZ, 0xd0c ;  /* 0x00000d0cff077424 */ /* 0x000fe400078e00ff */
[----:B------:R-:W-:Y:S01]  /*0300*/  IMAD.MOV.U32 R6, RZ, RZ, 0x908 ;  /* 0x00000908ff067424 */ /* 0x000fe200078e00ff */
[----:B------:R-:W-:Y:S01]  /*0310*/  PRMT R3, R4, 0x5410, R5 ;  /* 0x0000541004037816 */ /* 0x000fe20000000005 */
[----:B------:R-:W-:-:S02]  /*0320*/  IMAD.MOV.U32 R5, RZ, RZ, 0xf0e ;  /* 0x00000f0eff057424 */ /* 0x000fc400078e00ff */
[----:B------:R-:W-:Y:S02]  /*0330*/  IMAD.MOV.U32 R4, RZ, RZ, 0xb0a ;  /* 0x00000b0aff047424 */ /* 0x000fe400078e00ff */
[----:B------:R-:W-:Y:S01]  /*0340*/  IMAD.MOV.U32 R8, RZ, RZ, 0x10 ;  /* 0x00000010ff087424 */ /* 0x000fe200078e00ff */
[--C-:B------:R-:W-:Y:S01]  /*0350*/  PRMT R7, R7, 0x5410, R5.reuse ;  /* 0x0000541007077816 */ /* 0x100fe20000000005 */
[----:B------:R0:W-:Y:S01]  /*0360*/  STL.64 [R1], R2 ;  /* 0x0000000201007387 */ /* 0x0001e20000100a00 */
[----:B------:R-:W-:Y:S01]  /*0370*/  PRMT R6, R6, 0x5410, R4 ;  /* 0x0000541006067816 */ /* 0x000fe20000000004 */
[----:B------:R-:W-:Y:S01]  /*0380*/  IMAD.MOV.U32 R4, RZ, RZ, RZ ;  /* 0x000000ffff047224 */ /* 0x000fe200078e00ff */
[----:B------:R-:W-:-:S03]  /*0390*/  PRMT R5, R8, 0x7610, R5 ;  /* 0x0000761008057816 */ /* 0x000fc60000000005 */
[----:B------:R0:W-:Y:S04]  /*03a0*/  STL.64 [R1+0x8], R6 ;  /* 0x0000080601007387 */ /* 0x0001e80000100a00 */
[----:B------:R0:W-:Y:S01]  /*03b0*/  STL.U8 [R1+0x10], R5 ;  /* 0x0000100501007387 */ /* 0x0001e20000100000 */
[----:B--2---:R-:W-:-:S13]  /*03c0*/  ISETP.NE.AND P0, PT, R24, RZ, PT ;  /* 0x000000ff1800720c */ /* 0x004fda0003f05270 */
[----:B0-----:R-:W-:Y:S05]  /*03d0*/  @!P0 BRA `(.L_x_8) ;  /* 0x0000000c005c8947 */ /* 0x001fea0003800000 */
[----:B------:R0:W5:Y:S04]  /*03e0*/  LDG.E.U8 R20, desc[UR10][R22.64+0x1] ;  /* 0x0000010a16147981 */ /* 0x000168000c1e1100 */
        /* <DEDUP_REMOVED lines=13> */
[----:B------:R0:W5:Y:S01]  /*04c0*/  LDG.E.U8 R10, desc[UR10][R22.64+0xf] ;  /* 0x00000f0a160a7981 */ /* 0x000162000c1e1100 */
[----:B------:R-:W-:-:S02]  /*04d0*/  IMAD.MOV.U32 R14, RZ, RZ, 0x1 ;  /* 0x00000001ff0e7424 */ /* 0x000fc400078e00ff */
[----:B------:R-:W-:-:S07]  /*04e0*/  IMAD.MOV.U32 R12, RZ, RZ, 0x1 ;  /* 0x00000001ff0c7424 */ /* 0x000fce00078e00ff */
.L_x_9:
[C---:B------:R-:W-:Y:S02]  /*04f0*/  LOP3.LUT R11, R12.reuse, 0x1, RZ, 0x3c, !PT ;  /* 0x000000010c0b7812 */ /* 0x040fe400078e3cff */
[----:B------:R-:W-:Y:S02]  /*0500*/  LOP3.LUT R12, R12, 0xff, RZ, 0xc0, !PT ;  /* 0x000000ff0c0c7812 */ /* 0x000fe400078ec0ff */
[----:B------:R-:W-:Y:S02]  /*0510*/  R2UR UR8, R11 ;  /* 0x000000000b0872ca */ /* 0x000fe400000e0000 */
[----:B------:R-:W-:-:S11]  /*0520*/  R2UR UR9, R12 ;  /* 0x000000000c0972ca */ /* 0x000fd600000e0000 */
[----:B------:R-:W-:Y:S02]  /*0530*/  ULOP3.LUT UR4, UR8, 0xff, URZ, 0xc0, !UPT ;  /* 0x000000ff08047892 */ /* 0x000fe4000f8ec0ff */
[----:B------:R-:W-:Y:S02]  /*0540*/  UIMAD UR5, UR9, 0x11, UR12 ;  /* 0x00000011090578a4 */ /* 0x000fe4000f8e020c */
[----:B------:R-:W-:-:S07]  /*0550*/  UIMAD UR4, UR4, 0x11, UR12 ;  /* 0x00000011040478a4 */ /* 0x000fce000f8e020c */
[----:B------:R1:W-:Y:S04]  /*0560*/  STL.U8 [UR5], R14 ;  /* 0x0000000eff007987 */ /* 0x0003e80008100005 */
[----:B------:R-:W2:Y:S04]  /*0570*/  LDL.U8 R12, [UR4] ;  /* 0x00000004ff0c7983 */ /* 0x000ea80008100000 */
[----:B0-----:R-:W3:Y:S01]  /*0580*/  LDL.U8 R23, [UR4+0x1] ;  /* 0x00000104ff177983 */ /* 0x001ee20008100000 */
[----:B------:R-:W-:Y:S01]  /*0590*/  PRMT R22, R24, 0x9910, RZ ;  /* 0x0000991018167816 */ /* 0x000fe200000000ff */
[----:B------:R-:W-:-:S03]  /*05a0*/  VIADD R11, R14, 0x1 ;  /* 0x000000010e0b7836 */ /* 0x000fc60000000000 */
[----:B------:R-:W-:Y:S01]  /*05b0*/  ISETP.NE.AND P0, PT, R22, R21, PT ;  /* 0x000000151600720c */ /* 0x000fe20003f05270 */
[----:B--2---:R-:W-:-:S12]  /*05c0*/  VIADD R16, R12, 0x1 ;  /* 0x000000010c107836 */ /* 0x004fd80000000000 */
[----:B------:R-:W-:Y:S01]  /*05d0*/  @!P0 IMAD.MOV R16, RZ, RZ, R12 ;  /* 0x000000ffff108224 */ /* 0x000fe200078e020c */
[----:B------:R-:W-:Y:S01]  /*05e0*/  LOP3.LUT R12, R11, 0xff, RZ, 0xc0, !PT ;  /* 0x000000ff0b0c7812 */ /* 0x000fe200078ec0ff */
[----:B---3--:R-:W-:-:S03]  /*05f0*/  VIADD R24, R23, 0x1 ;  /* 0x0000000117187836 */ /* 0x008fc60000000000 */
[----:B------:R-:W-:Y:S02]  /*0600*/  LOP3.LUT R16, R16, 0xff, RZ, 0xc0, !PT ;  /* 0x000000ff10107812 */ /* 0x000fe400078ec0ff */
[----:B-1----:R-:W-:-:S04]  /*0610*/  LOP3.LUT R14, R24, 0xff, RZ, 0xc0, !PT ;  /* 0x000000ff180e7812 */ /* 0x002fc800078ec0ff */
[----:B------:R-:W-:-:S04]  /*0620*/  VIMNMX3.U16x2 R12, R12, R16, R14, PT ;  /* 0x000000100c0c720f */ /* 0x000fc8000380020e */
[----:B------:R-:W-:-:S05]  /*0630*/  PRMT R26, R12, 0x7610, R26 ;  /* 0x000076100c1a7816 */ /* 0x000fca000000001a */
[----:B------:R0:W-:Y:S04]  /*0640*/  STL.U8 [UR5+0x1], R26 ;  /* 0x0000011aff007987 */ /* 0x0001e80008100005 */
[----:B------:R-:W2:Y:S01]  /*0650*/  LDL.U8 R25, [UR4+0x2] ;  /* 0x00000204ff197983 */ /* 0x000ea20008100000 */
[----:B-----5:R-:W-:Y:S01]  /*0660*/  ISETP.NE.AND P0, PT, R22, R20, PT ;  /* 0x000000141600720c */ /* 0x020fe20003f05270 */
[----:B------:R-:W-:-:S05]  /*0670*/  VIADD R14, R26, 0x1 ;  /* 0x000000011a0e7836 */ /* 0x000fca0000000000 */
[----:B------:R-:W-:-:S07]  /*0680*/  LOP3.LUT R14, R14, 0xff, RZ, 0xc0, !PT ;  /* 0x000000ff0e0e7812 */ /* 0x000fce00078ec0ff */
[----:B------:R-:W-:-:S05]  /*0690*/  @!P0 IMAD.MOV R24, RZ, RZ, R23 ;  /* 0x000000ffff188224 */ /* 0x000fca00078e0217 */
[----:B------:R-:W-:Y:S01]  /*06a0*/  LOP3.LUT R12, R24, 0xff, RZ, 0xc0, !PT ;  /* 0x000000ff180c7812 */ /* 0x000fe200078ec0ff */
[----:B--2---:R-:W-:-:S05]  /*06b0*/  VIADD R23, R25, 0x1 ;  /* 0x0000000119177836 */ /* 0x004fca0000000000 */
[----:B------:R-:W-:-:S04]  /*06c0*/  LOP3.LUT R16, R23, 0xff, RZ, 0xc0, !PT ;  /* 0x000000ff17107812 */ /* 0x000fc800078ec0ff */
[----:B------:R-:W-:-:S04]  /*06d0*/  VIMNMX3.U16x2 R12, R14, R12, R16, PT ;  /* 0x0000000c0e0c720f */ /* 0x000fc80003800210 */
[----:B------:R-:W-:-:S05]  /*06e0*/  PRMT R27, R12, 0x7610, R27 ;  /* 0x000076100c1b7816 */ /* 0x000fca000000001b */
[----:B------:R1:W-:Y:S04]  /*06f0*/  STL.U8 [UR5+0x2], R27 ;  /* 0x0000021bff007987 */ /* 0x0003e80008100005 */
[----:B------:R-:W2:Y:S01]  /*0700*/  LDL.U8 R24, [UR4+0x3] ;  /* 0x00000304ff187983 */ /* 0x000ea20008100000 */
[----:B------:R-:W-:Y:S01]  /*0710*/  ISETP.NE.AND P0, PT, R22, R19, PT ;  /* 0x000000131600720c */ /* 0x000fe20003f05270 */
[----:B------:R-:W-:-:S05]  /*0720*/  VIADD R14, R27, 0x1 ;  /* 0x000000011b0e7836 */ /* 0x000fca0000000000 */
[----:B------:R-:W-:-:S07]  /*0730*/  LOP3.LUT R14, R14, 0xff, RZ, 0xc0, !PT ;  /* 0x000000ff0e0e7812 */ /* 0x000fce00078ec0ff */
[----:B------:R-:W-:-:S05]  /*0740*/  @!P0 IMAD.MOV R23, RZ, RZ, R25 ;  /* 0x000000ffff178224 */ /* 0x000fca00078e0219 */
[----:B------:R-:W-:Y:S01]  /*0750*/  LOP3.LUT R12, R23, 0xff, RZ, 0xc0, !PT ;  /* 0x000000ff170c7812 */ /* 0x000fe200078ec0ff */
[----:B--2---:R-:W-:-:S05]  /*0760*/  VIADD R25, R24, 0x1 ;  /* 0x0000000118197836 */ /* 0x004fca0000000000 */
[----:B------:R-:W-:-:S04]  /*0770*/  LOP3.LUT R16, R25, 0xff, RZ, 0xc0, !PT ;  /* 0x000000ff19107812 */ /* 0x000fc800078ec0ff */
[----:B------:R-:W-:-:S04]  /*0780*/  VIMNMX3.U16x2 R12, R14, R12, R16, PT ;  /* 0x0000000c0e0c720f */ /* 0x000fc80003800210 */
[----:B0-----:R-:W-:-:S05]  /*0790*/  PRMT R26, R12, 0x7610, R26 ;  /* 0x000076100c1a7816 */ /* 0x001fca000000001a */
        /* <DEDUP_REMOVED lines=10> */
[----:B-1----:R-:W-:-:S05]  /*0840*/  PRMT R27, R12, 0x7610, R27 ;  /* 0x000076100c1b7816 */ /* 0x002fca000000001b */
        /* <DEDUP_REMOVED lines=88> */
[----:B------:R-:W-:Y:S04]  /*0dd0*/  STL.U8 [UR5+0xc], R27 ;  /* 0x00000c1bff007987 */ /* 0x000fe80008100005 */
        /* <DEDUP_REMOVED lines=10> */
[----:B------:R-:W-:Y:S04]  /*0e80*/  STL.U8 [UR5+0xd], R28 ;  /* 0x00000d1cff007987 */ /* 0x000fe80008100005 */
[----:B------:R-:W0:Y:S01]  /*0e90*/  LDL.U8 R25, [UR4+0xe] ;  /* 0x00000e04ff197983 */ /* 0x000e220008100000 */
[----:B------:R-:W-:Y:S01]  /*0ea0*/  ISETP.NE.AND P0, PT, R22, R8, PT ;  /* 0x000000081600720c */ /* 0x000fe20003f05270 */
[----:B------:R-:W-:-:S05]  /*0eb0*/  VIADD R14, R28, 0x1 ;  /* 0x000000011c0e7836 */ /* 0x000fca0000000000 */
[----:B------:R-:W-:-:S07]  /*0ec0*/  LOP3.LUT R14, R14, 0xff, RZ, 0xc0, !PT ;  /* 0x000000ff0e0e7812 */ /* 0x000fce00078ec0ff */
[----:B------:R-:W-:-:S05]  /*0ed0*/  @!P0 IMAD.MOV R24, RZ, RZ, R23 ;  /* 0x000000ffff188224 */ /* 0x000fca00078e0217 */
[----:B------:R-:W-:Y:S01]  /*0ee0*/  LOP3.LUT R12, R24, 0xff, RZ, 0xc0, !PT ;  /* 0x000000ff180c7812 */ /* 0x000fe200078ec0ff */
[----:B0-----:R-:W-:-:S05]  /*0ef0*/  VIADD R26, R25, 0x1 ;  /* 0x00000001191a7836 */ /* 0x001fca0000000000 */
        /* <DEDUP_REMOVED lines=10> */
[----:B0-----:R-:W-:Y:S02]  /*0fa0*/  IMAD.U32 R24, RZ, RZ, UR6 ;  /* 0x00000006ff187e24 */ /* 0x001fe4000f8e00ff */
[----:B------:R-:W-:-:S05]  /*0fb0*/  IMAD.U32 R25, RZ, RZ, UR7 ;  /* 0x00000007ff197e24 */ /* 0x000fca000f8e00ff */
[----:B------:R-:W3:Y:S01]  /*0fc0*/  LDG.E.U8 R24, desc[UR10][R24.64+0x1] ;  /* 0x0000010a18187981 */ /* 0x000ee2000c1e1100 */
[----:B--2---:R-:W-:-:S05]  /*0fd0*/  VIADD R27, R23, 0x1 ;  /* 0x00000001171b7836 */ /* 0x004fca0000000000 */
[----:B------:R-:W-:-:S04]  /*0fe0*/  LOP3.LUT R16, R27, 0xff, RZ, 0xc0, !PT ;  /* 0x000000ff1b107812 */ /* 0x000fc800078ec0ff */
[----:B------:R-:W-:-:S05]  /*0ff0*/  VIMNMX3.U16x2 R16, R14, R12, R16, PT ;  /* 0x0000000c0e10720f */ /* 0x000fca0003800210 */
[----:B------:R0:W-:Y:S04]  /*1000*/  STL.U8 [UR5+0xf], R16 ;  /* 0x00000f10ff007987 */ /* 0x0001e80008100005 */
[----:B------:R-:W2:Y:S01]  /*1010*/  LDL.U8 R12, [UR4+0x10] ;  /* 0x00001004ff0c7983 */ /* 0x000ea20008100000 */
[----:B------:R-:W-:Y:S01]  /*1020*/  ISETP.NE.AND P0, PT, R22, R10, PT ;  /* 0x0000000a1600720c */ /* 0x000fe20003f05270 */
[----:B------:R-:W-:-:S05]  /*1030*/  VIADD R14, R16, 0x1 ;  /* 0x00000001100e7836 */ /* 0x000fca0000000000 */
[----:B------:R-:W-:-:S07]  /*1040*/  LOP3.LUT R14, R14, 0xff, RZ, 0xc0, !PT ;  /* 0x000000ff0e0e7812 */ /* 0x000fce00078ec0ff */
[----:B------:R-:W-:Y:S01]  /*1050*/  @!P0 IMAD.MOV R27, RZ, RZ, R23 ;  /* 0x000000ffff1b8224 */ /* 0x000fe200078e0217 */
[----:B---3--:R-:W-:Y:S01]  /*1060*/  ISETP.NE.AND P0, PT, R24, RZ, PT ;  /* 0x000000ff1800720c */ /* 0x008fe20003f05270 */
[----:B------:R-:W-:-:S07]  /*1070*/  UIADD3 UR4, UP0, UPT, UR6, 0x1, URZ ;  /* 0x0000000106047890 */ /* 0x000fce000ff1e0ff */
[----:B------:R-:W-:Y:S01]  /*1080*/  UMOV UR6, UR4 ;  /* 0x0000000400067c82 */ /* 0x000fe20008000000 */
[----:B--2---:R-:W-:Y:S01]  /*1090*/  VIADD R22, R12, 0x1 ;  /* 0x000000010c167836 */ /* 0x004fe20000000000 */
[----:B------:R-:W-:-:S04]  /*10a0*/  LOP3.LUT R12, R27, 0xff, RZ, 0xc0, !PT ;  /* 0x000000ff1b0c7812 */ /* 0x000fc800078ec0ff */
[----:B0-----:R-:W-:-:S04]  /*10b0*/  LOP3.LUT R16, R22, 0xff, RZ, 0xc0, !PT ;  /* 0x000000ff16107812 */ /* 0x001fc800078ec0ff */
[----:B------:R-:W-:-:S04]  /*10c0*/  VIMNMX3.U16x2 R12, R14, R12, R16, PT ;  /* 0x0000000c0e0c720f */ /* 0x000fc80003800210 */
[----:B------:R-:W-:-:S05]  /*10d0*/  PRMT R16, R12, 0x7610, R16 ;  /* 0x000076100c107816 */ /* 0x000fca0000000010 */
[----:B------:R1:W-:Y:S01]  /*10e0*/  STL.U8 [UR5+0x10], R16 ;  /* 0x00001010ff007987 */ /* 0x0003e20008100005 */
[----:B------:R-:W-:Y:S01]  /*10f0*/  UIADD3.X UR5, UPT, UPT, URZ, UR7, URZ, UP0, !UPT ;  /* 0x00000007ff057290 */ /* 0x000fe200087fe4ff */
[----:B------:R-:W-:Y:S01]  /*1100*/  IMAD.U32 R12, RZ, RZ, UR8 ;  /* 0x00000008ff0c7e24 */ /* 0x000fe2000f8e00ff */
[----:B------:R-:W-:-:S05]  /*1110*/  PRMT R14, R11, 0x7610, R14 ;  /* 0x000076100b0e7816 */ /* 0x000fca000000000e */
[----:B------:R-:W-:Y:S01]  /*1120*/  UMOV UR7, UR5 ;  /* 0x0000000500077c82 */ /* 0x000fe20008000000 */
[----:B-1----:R-:W-:Y:S05]  /*1130*/  @P0 BRA `(.L_x_9) ;  /* 0xfffffff000ec0947 */ /* 0x002fea000383ffff */
[----:B------:R-:W-:-:S07]  /*1140*/  IMAD.U32 R4, RZ, RZ, UR9 ;  /* 0x00000009ff047e24 */ /* 0x000fce000f8e00ff */
.L_x_8:
[----:B------:R-:W-:-:S04]  /*1150*/  IMAD R3, R4, 0x11, R1 ;  /* 0x0000001104037824 */ /* 0x000fc800078e0201 */
[----:B------:R-:W-:Y:S01]  /*1160*/  IMAD.IADD R0, R0, 0x1, R3 ;  /* 0x0000000100007824 */ /* 0x000fe200078e0203 */
[----:B------:R-:W0:Y:S01]  /*1170*/  S2R R4, SR_CTAID.X ;  /* 0x0000000000047919 */ /* 0x000e220000002500 */
[----:B------:R-:W1:Y:S03]  /*1180*/  LDC.64 R2, c[0x0][0x398] ;  /* 0x0000e600ff027b82 */ /* 0x000e660000000a00 */
[----:B------:R-:W2:Y:S01]  /*1190*/  LDL.U8 R5, [R0] ;  /* 0x0000000000057983 */ /* 0x000ea20000100000 */
[----:B------:R-:W0:Y:S02]  /*11a0*/  S2R R7, SR_TID.X ;  /* 0x0000000000077919 */ /* 0x000e240000002100 */
[----:B0-----:R-:W-:-:S04]  /*11b0*/  IMAD R4, R4, 0x80, R7 ;  /* 0x0000008004047824 */ /* 0x001fc800078e0207 */
[----:B------:R-:W-:-:S04]  /*11c0*/  IMAD.SHL.U32 R7, R4, 0x2, RZ ;  /* 0x0000000204077824 */ /* 0x000fc800078e00ff */
[----:B-1----:R-:W-:-:S05]  /*11d0*/  IMAD.WIDE R2, R7, 0x4, R2 ;  /* 0x0000000407027825 */ /* 0x002fca00078e0202 */
[----:B--2---:R-:W-:Y:S01]  /*11e0*/  STG.E desc[UR10][R2.64+0x4], R5 ;  /* 0x0000040502007986 */ /* 0x004fe2000c10190a */
[----:B------:R-:W-:Y:S05]  /*11f0*/  EXIT ;  /* 0x000000000000794d */ /* 0x000fea0003800000 */
.L_x_10:
        /* <DEDUP_REMOVED lines=16> */
.L_x_12:


//--------------------- .nv.shared._Z22LevenshteinCUDA_STEP_RPKjPjj --------------------------
	.section	.nv.shared._Z22LevenshteinCUDA_STEP_RPKjPjj,"aw",@nobits
	.sectionflags	@""
	.align	4
.nv.shared._Z22LevenshteinCUDA_STEP_RPKjPjj:
	.zero		2048


//--------------------- .nv.shared.reserved.0     --------------------------
	.section	.nv.shared.reserved.0,"aw",@nobits
	.weak		__nv_reservedSMEM_offset_0_alias
	.size		__nv_reservedSMEM_offset_0_alias, 0, 64
	.other		__nv_reservedSMEM_offset_0_alias,@"STO_CUDA_RESERVED_SHARED STV_DEFAULT"
__nv_reservedSMEM_offset_0_alias:
	.zero		0
	.zero		64


//--------------------- .nv.constant0._Z22LevenshteinCUDA_STEP_RPKjPjj --------------------------
	.section	.nv.constant0._Z22LevenshteinCUDA_STEP_RPKjPjj,"a",@progbits
	.sectionflags	@""
	.align	4
.nv.constant0._Z22LevenshteinCUDA_STEP_RPKjPjj:
	.zero		916


//--------------------- .nv.constant0._Z22LevenshteinCUDA_STEP_0PKhjS0_Pj --------------------------
	.section	.nv.constant0._Z22LevenshteinCUDA_STEP_0PKhjS0_Pj,"a",@progbits
	.sectionflags	@""
	.align	4
.nv.constant0._Z22LevenshteinCUDA_STEP_0PKhjS0_Pj:
	.zero		928


//--------------------- SYMBOLS --------------------------

	.type		.nv.reservedSmem.offset0,@object
	.size		.nv.reservedSmem.offset0,0x4
	.type		.nv.reservedSmem.cap,@object
	.size		.nv.reservedSmem.cap,0x4
